	.headerflags	@"EF_CUDA_TEXMODE_UNIFIED EF_CUDA_64BIT_ADDRESS EF_CUDA_ACCELERATORS EF_CUDA_SM90 EF_CUDA_VIRTUAL_SM(EF_CUDA_SM90)"
	.elftype	@"ET_EXEC"


//--------------------- .nv.info                  --------------------------
	.section	.nv.info,"",@"SHT_CUDA_INFO"
	.align	4


	//----- nvinfo : EIATTR_REGCOUNT
	.align		4
        /*0000*/ 	.byte	0x04, 0x2f
        /*0002*/ 	.short	(.L_4 - .L_3)
	.align		4
.L_3:
        /*0004*/ 	.word	index@(triton_poi_fused_index_select_2)
        /*0008*/ 	.word	0x00000018


	//----- nvinfo : EIATTR_MIN_STACK_SIZE
	.align		4
.L_4:
        /*000c*/ 	.byte	0x04, 0x12
        /*000e*/ 	.short	(.L_6 - .L_5)
	.align		4
.L_5:
        /*0010*/ 	.word	index@(triton_poi_fused_index_select_2)
        /*0014*/ 	.word	0x00000000


	//----- nvinfo : EIATTR_FRAME_SIZE
	.align		4
.L_6:
        /*0018*/ 	.byte	0x04, 0x11
        /*001a*/ 	.short	(.L_8 - .L_7)
	.align		4
.L_7:
        /*001c*/ 	.word	index@(triton_poi_fused_index_select_2)
        /*0020*/ 	.word	0x00000000


	//----- nvinfo : EIATTR_MIN_STACK_SIZE
	.align		4
.L_8:
        /*0024*/ 	.byte	0x04, 0x12
        /*0026*/ 	.short	(.L_10 - .L_9)
	.align		4
.L_9:
        /*0028*/ 	.word	index@(triton_poi_fused_index_select_2)
        /*002c*/ 	.word	0x00000000
.L_10:


//--------------------- .nv.info.triton_poi_fused_index_select_2 --------------------------
	.section	.nv.info.triton_poi_fused_index_select_2,"",@"SHT_CUDA_INFO"
	.sectionflags	@""
	.align	4


	//----- nvinfo : EIATTR_CUDA_API_VERSION
	.align		4
        /*0000*/ 	.byte	0x04, 0x37
        /*0002*/ 	.short	(.L_12 - .L_11)
.L_11:
        /*0004*/ 	.word	0x0000007c


	//----- nvinfo : EIATTR_KPARAM_INFO
	.align		4
.L_12:
        /*0008*/ 	.byte	0x04, 0x17
        /*000a*/ 	.short	(.L_14 - .L_13)
.L_13:
        /*000c*/ 	.word	0x00000000
        /*0010*/ 	.short	0x0003
        /*0012*/ 	.short	0x0018
        /*0014*/ 	.byte	0x00, 0xf0, 0x11, 0x00


	//----- nvinfo : EIATTR_KPARAM_INFO
	.align		4
.L_14:
        /*0018*/ 	.byte	0x04, 0x17
        /*001a*/ 	.short	(.L_16 - .L_15)
.L_15:
        /*001c*/ 	.word	0x00000000
        /*0020*/ 	.short	0x0002
        /*0022*/ 	.short	0x0010
        /*0024*/ 	.byte	0x00, 0xf4, 0x21, 0x00


	//----- nvinfo : EIATTR_KPARAM_INFO
	.align		4
.L_16:
        /*0028*/ 	.byte	0x04, 0x17
        /*002a*/ 	.short	(.L_18 - .L_17)
.L_17:
        /*002c*/ 	.word	0x00000000
        /*0030*/ 	.short	0x0001
        /*0032*/ 	.short	0x0008
        /*0034*/ 	.byte	0x00, 0xf4, 0x21, 0x00


	//----- nvinfo : EIATTR_KPARAM_INFO
	.align		4
.L_18:
        /*0038*/ 	.byte	0x04, 0x17
        /*003a*/ 	.short	(.L_20 - .L_19)
.L_19:
        /*003c*/ 	.word	0x00000000
        /*0040*/ 	.short	0x0000
        /*0042*/ 	.short	0x0000
        /*0044*/ 	.byte	0x00, 0xf4, 0x21, 0x00


	//----- nvinfo : EIATTR_SPARSE_MMA_MASK
	.align		4
.L_20:
        /*0048*/ 	.byte	0x03, 0x50
        /*004a*/ 	.short	0x0000


	//----- nvinfo : EIATTR_MAXREG_COUNT
	.align		4
        /*004c*/ 	.byte	0x03, 0x1b
        /*004e*/ 	.short	0x00ff


	//----- nvinfo : EIATTR_EXTERNS
	.align		4
        /*0050*/ 	.byte	0x04, 0x0f
        /*0052*/ 	.short	(.L_22 - .L_21)


	//   ....[0]....
	.align		4
.L_21:
        /*0054*/ 	.word	index@(__assertfail)


	//----- nvinfo : EIATTR_SYSCALL_OFFSETS
	.align		4
.L_22:
        /*0058*/ 	.byte	0x04, 0x46
        /*005a*/ 	.short	(.L_24 - .L_23)


	//   ....[0]....
.L_23:
        /*005c*/ 	.word	0x00000290


	//----- nvinfo : EIATTR_EXIT_INSTR_OFFSETS
	.align		4
.L_24:
        /*0060*/ 	.byte	0x04, 0x1c
        /*0062*/ 	.short	(.L_26 - .L_25)


	//   ....[0]....
.L_25:
        /*0064*/ 	.word	0x00000380


	//   ....[1]....
        /*0068*/ 	.word	0x000003a0


	//----- nvinfo : EIATTR_REQNTID
	.align		4
.L_26:
        /*006c*/ 	.byte	0x04, 0x10
        /*006e*/ 	.short	(.L_28 - .L_27)
.L_27:
        /*0070*/ 	.word	0x00000080
        /*0074*/ 	.word	0x00000001
        /*0078*/ 	.word	0x00000001


	//----- nvinfo : EIATTR_CRS_STACK_SIZE
	.align		4
.L_28:
        /*007c*/ 	.byte	0x04, 0x1e
        /*007e*/ 	.short	(.L_30 - .L_29)
.L_29:
        /*0080*/ 	.word	0x00000000


	//----- nvinfo : EIATTR_CBANK_PARAM_SIZE
	.align		4
.L_30:
        /*0084*/ 	.byte	0x03, 0x19
        /*0086*/ 	.short	0x001c


	//----- nvinfo : EIATTR_PARAM_CBANK
	.align		4
        /*0088*/ 	.byte	0x04, 0x0a
        /*008a*/ 	.short	(.L_32 - .L_31)
	.align		4
.L_31:
        /*008c*/ 	.word	index@(.nv.constant0.triton_poi_fused_index_select_2)
        /*0090*/ 	.short	0x0210
        /*0092*/ 	.short	0x001c


	//----- nvinfo : EIATTR_SW_WAR
	.align		4
.L_32:
        /*0094*/ 	.byte	0x04, 0x36
        /*0096*/ 	.short	(.L_34 - .L_33)
.L_33:
        /*0098*/ 	.word	0x00000008
.L_34:


//--------------------- .nv.callgraph             --------------------------
	.section	.nv.callgraph,"",@"SHT_CUDA_CALLGRAPH"
	.align	4
	.sectionentsize	8
	.align		4
        /*0000*/ 	.word	0x00000000
	.align		4
        /*0004*/ 	.word	0xffffffff
	.align		4
        /*0008*/ 	.word	index@(triton_poi_fused_index_select_2)
	.align		4
        /*000c*/ 	.word	index@(__assertfail)
	.align		4
        /*0010*/ 	.word	0x00000000
	.align		4
        /*0014*/ 	.word	0xfffffffe
	.align		4
        /*0018*/ 	.word	0x00000000
	.align		4
        /*001c*/ 	.word	0xfffffffd
	.align		4
        /*0020*/ 	.word	0x00000000
	.align		4
        /*0024*/ 	.word	0xfffffffc


//--------------------- .nv.constant4             --------------------------
	.section	.nv.constant4,"a",@progbits
	.align	8
	.align		8
.nv.constant4:
        /*0000*/ 	.dword	__assertfail
	.align		8
        /*0008*/ 	.dword	assertFunc_0
	.align		8
        /*0010*/ 	.dword	assertFile_0
	.align		8
        /*0018*/ 	.dword	assertMessage_0


//--------------------- .text.triton_poi_fused_index_select_2 --------------------------
	.section	.text.triton_poi_fused_index_select_2,"ax",@progbits
	.sectionflags	@"SHF_BARRIERS=1"
	.align	128
        .global         triton_poi_fused_index_select_2
        .type           triton_poi_fused_index_select_2,@function
        .size           triton_poi_fused_index_select_2,(.L_x_6 - triton_poi_fused_index_select_2)
        .other          triton_poi_fused_index_select_2,@"STO_CUDA_ENTRY STV_DEFAULT"
triton_poi_fused_index_select_2:
.text.triton_poi_fused_index_select_2:
[----:B------:R-:W0:Y:S02]  /*0000*/  LDC R1, c[0x0][0x28] ;  /* 0x00000a00ff017b82 */ /* 0x000e240000000800 */
[----:B------:R-:W1:Y:S01]  /*0010*/  S2R R0, SR_TID.X ;  /* 0x0000000000007919 */ /* 0x000e620000002100 */
[----:B------:R-:W-:Y:S01]  /*0020*/  ULDC.64 UR4, c[0x0][0x208] ;  /* 0x0000820000047ab9 */ /* 0x000fe20000000a00 */
[----:B------:R-:W-:Y:S01]  /*0030*/  BSSY B0, `(.L_x_0) ;  /* 0x000000e000007945 */ /* 0x000fe20003800000 */
[----:B------:R-:W2:Y:S01]  /*0040*/  S2R R3, SR_CTAID.X ;  /* 0x0000000000037919 */ /* 0x000ea20000002500 */
[----:B-1----:R-:W-:-:S05]  /*0050*/  IMAD.SHL.U32 R0, R0, 0x2, RZ ;  /* 0x0000000200007824 */ /* 0x002fca00078e00ff */
[----:B------:R-:W-:-:S05]  /*0060*/  LOP3.LUT R0, R0, 0xfe, RZ, 0xc0, !PT ;  /* 0x000000fe00007812 */ /* 0x000fca00078ec0ff */
[----:B--2---:R-:W-:-:S05]  /*0070*/  IMAD R0, R3, 0x100, R0 ;  /* 0x0000010003007824 */ /* 0x004fca00078e0200 */
[----:B------:R-:W-:Y:S02]  /*0080*/  ISETP.GE.AND P1, PT, R0, 0x100, PT ;  /* 0x000001000000780c */ /* 0x000fe40003f26270 */
[----:B------:R-:W-:-:S04]  /*0090*/  SHF.R.S32.HI R3, RZ, 0x1f, R0 ;  /* 0x0000001fff037819 */ /* 0x000fc80000011400 */
[----:B------:R-:W-:Y:S02]  /*00a0*/  LEA.HI R9, R3, R0, RZ, 0x2 ;  /* 0x0000000003097211 */ /* 0x000fe400078f10ff */
[----:B------:R-:W-:Y:S02]  /*00b0*/  CS2R R2, SRZ ;  /* 0x0000000000027805 */ /* 0x000fe4000001ff00 */
[----:B------:R-:W-:-:S03]  /*00c0*/  SHF.R.S32.HI R9, RZ, 0x2, R9 ;  /* 0x00000002ff097819 */ /* 0x000fc60000011409 */
[----:B------:R-:W-:Y:S05]  /*00d0*/  @P1 BRA `(.L_x_1) ;  /* 0x00000000000c1947 */ /* 0x000fea0003800000 */
[----:B------:R-:W1:Y:S02]  /*00e0*/  LDC.64 R2, c[0x0][0x210] ;  /* 0x00008400ff027b82 */ /* 0x000e640000000a00 */
[----:B-1----:R-:W-:-:S06]  /*00f0*/  IMAD.WIDE R2, R9, 0x8, R2 ;  /* 0x0000000809027825 */ /* 0x002fcc00078e0202 */
[----:B------:R-:W5:Y:S02]  /*0100*/  LDG.E.EL.64 R2, desc[UR4][R2.64] ;  /* 0x0000000402027981 */ /* 0x000f64000c2e1b00 */
.L_x_1:
[----:B------:R-:W-:Y:S05]  /*0110*/  BSYNC B0 ;  /* 0x0000000000007941 */ /* 0x000fea0003800000 */
.L_x_0:
[----:B-----5:R-:W-:-:S04]  /*0120*/  SHF.R.U32.HI R5, RZ, 0x1d, R3 ;  /* 0x0000001dff057819 */ /* 0x020fc80000011603 */
[----:B------:R-:W-:-:S04]  /*0130*/  LOP3.LUT R5, R5, 0x4, RZ, 0xc0, !PT ;  /* 0x0000000405057812 */ /* 0x000fc800078ec0ff */
[----:B------:R-:W-:-:S05]  /*0140*/  IADD3 R14, P0, R2, R5, RZ ;  /* 0x00000005020e7210 */ /* 0x000fca0007f1e0ff */
[----:B------:R-:W-:Y:S01]  /*0150*/  IMAD.X R15, RZ, RZ, R3, P0 ;  /* 0x000000ffff0f7224 */ /* 0x000fe200000e0603 */
[----:B------:R-:W-:-:S04]  /*0160*/  ISETP.GE.U32.AND P0, PT, R14, 0x4, PT ;  /* 0x000000040e00780c */ /* 0x000fc80003f06070 */
[----:B------:R-:W-:-:S04]  /*0170*/  ISETP.GE.U32.AND.EX P0, PT, R15, RZ, PT, P0 ;  /* 0x000000ff0f00720c */ /* 0x000fc80003f06100 */
[----:B------:R-:W-:-:S13]  /*0180*/  ISETP.GT.OR P0, PT, R0, 0xff, !P0 ;  /* 0x000000ff0000780c */ /* 0x000fda0004704670 */
[----:B------:R-:W-:Y:S05]  /*0190*/  @P0 BRA `(.L_x_2) ;  /* 0x0000000000400947 */ /* 0x000fea0003800000 */
[----:B------:R-:W-:Y:S01]  /*01a0*/  MOV R2, 0x0 ;  /* 0x0000000000027802 */ /* 0x000fe20000000f00 */
[----:B------:R-:W-:Y:S01]  /*01b0*/  ULDC.64 UR6, c[0x4][0x18] ;  /* 0x0100060000067ab9 */ /* 0x000fe20000000a00 */
[----:B------:R-:W-:Y:S01]  /*01c0*/  ULDC.64 UR8, c[0x4][0x8] ;  /* 0x0100020000087ab9 */ /* 0x000fe20000000a00 */
[----:B------:R-:W-:-:S07]  /*01d0*/  IMAD.U32 R4, RZ, RZ, UR6 ;  /* 0x00000006ff047e24 */ /* 0x000fce000f8e00ff */
[----:B------:R-:W-:Y:S01]  /*01e0*/  LEPC R20, `(.L_x_2) ;  /* 0x00000000b014794e */ /* 0x000fe20000000000 */
[----:B------:R-:W-:Y:S01]  /*01f0*/  IMAD.U32 R5, RZ, RZ, UR7 ;  /* 0x00000007ff057e24 */ /* 0x000fe2000f8e00ff */
[----:B------:R-:W1:Y:S01]  /*0200*/  LDC.64 R2, c[0x4][R2] ;  /* 0x0100000002027b82 */ /* 0x000e620000000a00 */
[----:B------:R-:W-:Y:S01]  /*0210*/  ULDC.64 UR6, c[0x4][0x10] ;  /* 0x0100040000067ab9 */ /* 0x000fe20000000a00 */
[----:B------:R-:W-:Y:S02]  /*0220*/  IMAD.U32 R10, RZ, RZ, UR8 ;  /* 0x00000008ff0a7e24 */ /* 0x000fe4000f8e00ff */
[----:B------:R-:W-:Y:S02]  /*0230*/  IMAD.U32 R6, RZ, RZ, UR6 ;  /* 0x00000006ff067e24 */ /* 0x000fe4000f8e00ff */
[----:B------:R-:W-:Y:S02]  /*0240*/  IMAD.U32 R7, RZ, RZ, UR7 ;  /* 0x00000007ff077e24 */ /* 0x000fe4000f8e00ff */
[----:B------:R-:W-:-:S02]  /*0250*/  IMAD.U32 R11, RZ, RZ, UR9 ;  /* 0x00000009ff0b7e24 */ /* 0x000fc4000f8e00ff */
[----:B------:R-:W-:Y:S02]  /*0260*/  IMAD.MOV.U32 R8, RZ, RZ, 0x20 ;  /* 0x00000020ff087424 */ /* 0x000fe400078e00ff */
[----:B------:R-:W-:Y:S02]  /*0270*/  IMAD.MOV.U32 R12, RZ, RZ, 0x1 ;  /* 0x00000001ff0c7424 */ /* 0x000fe400078e00ff */
[----:B------:R-:W-:-:S07]  /*0280*/  IMAD.MOV.U32 R13, RZ, RZ, RZ ;  /* 0x000000ffff0d7224 */ /* 0x000fce00078e00ff */
[----:B01----:R-:W-:Y:S05]  /*0290*/  CALL.ABS.NOINC R2 ;  /* 0x0000000002007343 */ /* 0x003fea0003c00000 */
.L_x_2:
[----:B------:R-:W1:Y:S01]  /*02a0*/  LDC.64 R2, c[0x0][0x220] ;  /* 0x00008800ff027b82 */ /* 0x000e620000000a00 */
[----:B------:R-:W-:Y:S07]  /*02b0*/  WARPSYNC.ALL ;  /* 0x0000000000007948 */ /* 0x000fee0003800000 */
[----:B------:R-:W-:Y:S01]  /*02c0*/  BAR.SYNC.DEFER_BLOCKING 0x0 ;  /* 0x0000000000007b1d */ /* 0x000fe20000010000 */
[----:B------:R-:W-:Y:S01]  /*02d0*/  IMAD R9, R9, -0x4, R0 ;  /* 0xfffffffc09097824 */ /* 0x000fe200078e0200 */
[----:B------:R-:W-:-:S04]  /*02e0*/  CS2R R6, SRZ ;  /* 0x0000000000067805 */ /* 0x000fc8000001ff00 */
[----:B------:R-:W-:Y:S01]  /*02f0*/  ULDC.64 UR6, c[0x0][0x218] ;  /* 0x0000860000067ab9 */ /* 0x000fe20000000a00 */
[----:B------:R-:W-:Y:S01]  /*0300*/  BSSY B0, `(.L_x_3) ;  /* 0x0000007000007945 */ /* 0x000fe20003800000 */
[----:B------:R-:W-:-:S04]  /*0310*/  LEA R4, P0, R14, UR6, 0x4 ;  /* 0x000000060e047c11 */ /* 0x000fc8000f8020ff */
[----:B------:R-:W-:-:S03]  /*0320*/  LEA.HI.X R5, R14, UR7, R15, 0x4, P0 ;  /* 0x000000070e057c11 */ /* 0x000fc600080f240f */
[----:B------:R-:W-:-:S04]  /*0330*/  IMAD.WIDE R4, R9, 0x4, R4 ;  /* 0x0000000409047825 */ /* 0x000fc800078e0204 */
[----:B-1----:R-:W-:Y:S01]  /*0340*/  IMAD.WIDE R2, R0, 0x4, R2 ;  /* 0x0000000400027825 */ /* 0x002fe200078e0202 */
[----:B------:R-:W-:Y:S06]  /*0350*/  @P1 BRA `(.L_x_4) ;  /* 0x0000000000041947 */ /* 0x000fec0003800000 */
[----:B------:R1:W5:Y:S02]  /*0360*/  LDG.E.64 R6, desc[UR4][R4.64] ;  /* 0x0000000404067981 */ /* 0x000364000c1e1b00 */
.L_x_4:
[----:B------:R-:W-:Y:S05]  /*0370*/  BSYNC B0 ;  /* 0x0000000000007941 */ /* 0x000fea0003800000 */
.L_x_3:
[----:B------:R-:W-:Y:S05]  /*0380*/  @P1 EXIT ;  /* 0x000000000000194d */ /* 0x000fea0003800000 */
[----:B-----5:R-:W-:Y:S01]  /*0390*/  STG.E.64 desc[UR4][R2.64], R6 ;  /* 0x0000000602007986 */ /* 0x020fe2000c101b04 */
[----:B------:R-:W-:Y:S05]  /*03a0*/  EXIT ;  /* 0x000000000000794d */ /* 0x000fea0003800000 */
.L_x_5:
[----:B------:R-:W-:-:S00]  /*03b0*/  BRA `(.L_x_5) ;  /* 0xfffffffc00fc7947 */ /* 0x000fc0000383ffff */
[----:B------:R-:W-:-:S00]  /*03c0*/  NOP ;  /* 0x0000000000007918 */ /* 0x000fc00000000000 */
        /* <DEDUP_REMOVED lines=11> */
.L_x_6:


//--------------------- .nv.global.init           --------------------------
	.section	.nv.global.init,"aw",@progbits
.nv.global.init:
	.type		assertFunc_0,@object
	.size		assertFunc_0,(assertMessage_0 - assertFunc_0)
assertFunc_0:
        /*0000*/ 	.byte	0x75, 0x6e, 0x6b, 0x6e, 0x6f, 0x77, 0x6e, 0x00
	.type		assertMessage_0,@object
	.size		assertMessage_0,(assertFile_0 - assertMessage_0)
assertMessage_0:
        /*0008*/ 	.byte	0x69, 0x6e, 0x64, 0x65, 0x78, 0x20, 0x6f, 0x75, 0x74, 0x20, 0x6f, 0x66, 0x20, 0x62, 0x6f, 0x75
        /*0018*/ 	.byte	0x6e, 0x64, 0x73, 0x3a, 0x20, 0x30, 0x20, 0x3c, 0x3d, 0x20, 0x74, 0x6d, 0x70, 0x34, 0x20, 0x3c
        /*0028*/ 	.byte	0x20, 0x34, 0x00
	.type		assertFile_0,@object
	.size		assertFile_0,(.L_1 - assertFile_0)
assertFile_0:
        /*002b*/ 	.byte	0x69, 0x6e, 0x64, 0x75, 0x63, 0x74, 0x6f, 0x72, 0x5f, 0x63, 0x61, 0x63, 0x68, 0x65, 0x2f, 0x6b
        /*003b*/ 	.byte	0x6a, 0x2f, 0x63, 0x6b, 0x6a, 0x63, 0x72, 0x69, 0x36, 0x71, 0x32, 0x71, 0x37, 0x37, 0x7a, 0x77
        /*004b*/ 	.byte	0x34, 0x6d, 0x6c, 0x68, 0x72, 0x68, 0x62, 0x66, 0x6e, 0x74, 0x75, 0x71, 0x69, 0x71, 0x62, 0x34
        /*005b*/ 	.byte	0x6c, 0x65, 0x79, 0x66, 0x73, 0x72, 0x61, 0x71, 0x65, 0x35, 0x75, 0x36, 0x69, 0x78, 0x37, 0x6b
        /*006b*/ 	.byte	0x32, 0x68, 0x74, 0x6b, 0x68, 0x62, 0x2e, 0x70, 0x79, 0x00
.L_1:


//--------------------- .nv.constant0.triton_poi_fused_index_select_2 --------------------------
	.section	.nv.constant0.triton_poi_fused_index_select_2,"a",@progbits
	.sectionflags	@""
	.align	4
.nv.constant0.triton_poi_fused_index_select_2:
	.zero		556


//--------------------- SYMBOLS --------------------------

	.type		__assertfail,@function
